//
// Generated by NVIDIA NVVM Compiler
//
// Compiler Build ID: CL-36424714
// Cuda compilation tools, release 13.0, V13.0.88
// Based on NVVM 20.0.0
//

.version 9.0
.target sm_100
.address_size 64

	// .globl	_Z9vectorAddPKfS0_Pfi
.extern .func  (.param .b32 func_retval0) vprintf
(
	.param .b64 vprintf_param_0,
	.param .b64 vprintf_param_1
)
;
.global .align 1 .b8 $str[93] = {72, 101, 108, 108, 111, 32, 102, 114, 111, 109, 32, 105, 110, 115, 105, 100, 101, 32, 116, 104, 101, 32, 107, 101, 114, 110, 114, 108, 32, 98, 108, 111, 99, 107, 68, 105, 109, 58, 32, 37, 100, 32, 91, 37, 100, 93, 44, 32, 98, 108, 111, 99, 107, 58, 32, 91, 37, 100, 93, 44, 32, 116, 104, 114, 101, 97, 100, 58, 32, 91, 37, 100, 93, 32, 65, 91, 105, 93, 58, 37, 102, 32, 32, 66, 91, 105, 93, 58, 37, 102, 32, 10};
.global .align 1 .b8 $str$1[33] = {65, 91, 105, 93, 58, 32, 37, 102, 32, 43, 32, 66, 91, 105, 93, 58, 32, 37, 102, 32, 61, 32, 67, 91, 105, 93, 58, 32, 37, 102, 32, 10};

.visible .entry _Z9vectorAddPKfS0_Pfi(
	.param .u64 .ptr .align 1 _Z9vectorAddPKfS0_Pfi_param_0,
	.param .u64 .ptr .align 1 _Z9vectorAddPKfS0_Pfi_param_1,
	.param .u64 .ptr .align 1 _Z9vectorAddPKfS0_Pfi_param_2,
	.param .u32 _Z9vectorAddPKfS0_Pfi_param_3
)
{
	.local .align 16 .b8 	__local_depot0[32];
	.reg .b64 	%SP;
	.reg .b64 	%SPL;
	.reg .pred 	%p<4>;
	.reg .b32 	%r<10>;
	.reg .b32 	%f<9>;
	.reg .b64 	%rd<26>;
	.reg .b64 	%fd<6>;

	mov.u64 	%SPL, __local_depot0;
	cvta.local.u64 	%SP, %SPL;
	ld.param.u64 	%rd5, [_Z9vectorAddPKfS0_Pfi_param_0];
	ld.param.u64 	%rd6, [_Z9vectorAddPKfS0_Pfi_param_1];
	ld.param.u64 	%rd7, [_Z9vectorAddPKfS0_Pfi_param_2];
	ld.param.u32 	%r5, [_Z9vectorAddPKfS0_Pfi_param_3];
	cvta.to.global.u64 	%rd1, %rd7;
	cvta.to.global.u64 	%rd2, %rd6;
	cvta.to.global.u64 	%rd3, %rd5;
	add.u64 	%rd8, %SP, 0;
	add.u64 	%rd4, %SPL, 0;
	mov.u32 	%r1, %ntid.x;
	mov.u32 	%r2, %ctaid.x;
	mov.u32 	%r3, %tid.x;
	mad.lo.s32 	%r4, %r1, %r2, %r3;
	setp.gt.u32 	%p1, %r4, 5;
	@%p1 bra 	$L__BB0_2;
	mul.wide.u32 	%rd9, %r4, 4;
	add.s64 	%rd10, %rd3, %rd9;
	ld.global.f32 	%f1, [%rd10];
	cvt.f64.f32 	%fd1, %f1;
	add.s64 	%rd11, %rd2, %rd9;
	ld.global.f32 	%f2, [%rd11];
	cvt.f64.f32 	%fd2, %f2;
	st.local.v4.u32 	[%rd4], {%r4, %r1, %r2, %r3};
	st.local.v2.f64 	[%rd4+16], {%fd1, %fd2};
	mov.u64 	%rd12, $str;
	cvta.global.u64 	%rd13, %rd12;
	{ // callseq 0, 0
	.param .b64 param0;
	st.param.b64 	[param0], %rd13;
	.param .b64 param1;
	st.param.b64 	[param1], %rd8;
	.param .b32 retval0;
	call.uni (retval0), 
	vprintf, 
	(
	param0, 
	param1
	);
	ld.param.b32 	%r6, [retval0];
	} // callseq 0
$L__BB0_2:
	setp.ge.s32 	%p2, %r4, %r5;
	@%p2 bra 	$L__BB0_4;
	mul.wide.s32 	%rd15, %r4, 4;
	add.s64 	%rd16, %rd3, %rd15;
	ld.global.f32 	%f3, [%rd16];
	add.s64 	%rd17, %rd2, %rd15;
	ld.global.f32 	%f4, [%rd17];
	add.f32 	%f5, %f3, %f4;
	add.s64 	%rd18, %rd1, %rd15;
	st.global.f32 	[%rd18], %f5;
$L__BB0_4:
	setp.gt.u32 	%p3, %r4, 5;
	@%p3 bra 	$L__BB0_6;
	mul.wide.u32 	%rd19, %r4, 4;
	add.s64 	%rd20, %rd3, %rd19;
	ld.global.f32 	%f6, [%rd20];
	cvt.f64.f32 	%fd3, %f6;
	add.s64 	%rd21, %rd2, %rd19;
	ld.global.f32 	%f7, [%rd21];
	cvt.f64.f32 	%fd4, %f7;
	add.s64 	%rd22, %rd1, %rd19;
	ld.global.f32 	%f8, [%rd22];
	cvt.f64.f32 	%fd5, %f8;
	st.local.v2.f64 	[%rd4], {%fd3, %fd4};
	st.local.f64 	[%rd4+16], %fd5;
	mov.u64 	%rd23, $str$1;
	cvta.global.u64 	%rd24, %rd23;
	{ // callseq 1, 0
	.param .b64 param0;
	st.param.b64 	[param0], %rd24;
	.param .b64 param1;
	st.param.b64 	[param1], %rd8;
	.param .b32 retval0;
	call.uni (retval0), 
	vprintf, 
	(
	param0, 
	param1
	);
	ld.param.b32 	%r8, [retval0];
	} // callseq 1
$L__BB0_6:
	ret;

}


// ===== COMPILED SASS (sm_100) =====

	.target	sm_100

	.elftype	@"ET_EXEC"


//--------------------- .note.nv.tkinfo           --------------------------
	.section	.note.nv.tkinfo,"",@"SHT_NOTE"
	.sectionflags	@"SHF_NOTE_NV_TKINFO"
	.tkinfo
        /*0018*/ 	.word	0x00000002
        /*0030*/ 	.string	""
        /*0030*/ 	.string	"ptxas"
        /*0030*/ 	.string	"Cuda compilation tools, release 13.0, V13.0.88"
        /*0030*/ 	.string	"Build cuda_13.0.r13.0/compiler.36424714_0"
        /*0030*/ 	.string	"-arch sm_100 -m 64 "



//--------------------- .note.nv.cuinfo           --------------------------
	.section	.note.nv.cuinfo,"",@"SHT_NOTE"
	.sectionflags	@"SHF_NOTE_NV_CUINFO"
        /*0018*/ 	.short	0x0002
        /*001a*/ 	.short	0x0064
        /*001c*/ 	.short	0x0082
	.zero		2


//--------------------- .nv.info                  --------------------------
	.section	.nv.info,"",@"SHT_CUDA_INFO"
	.align	4


	//----- nvinfo : EIATTR_REGCOUNT
	.align		4
        /*0000*/ 	.byte	0x04, 0x2f
        /*0002*/ 	.short	(.L_3 - .L_2)
	.align		4
.L_2:
        /*0004*/ 	.word	index@(_Z9vectorAddPKfS0_Pfi)
        /*0008*/ 	.word	0x00000019


	//----- nvinfo : EIATTR_FRAME_SIZE
	.align		4
.L_3:
        /*000c*/ 	.byte	0x04, 0x11
        /*000e*/ 	.short	(.L_5 - .L_4)
	.align		4
.L_4:
        /*0010*/ 	.word	index@(_Z9vectorAddPKfS0_Pfi)
        /*0014*/ 	.word	0x00000020


	//----- nvinfo : EIATTR_MIN_STACK_SIZE
	.align		4
.L_5:
        /*0018*/ 	.byte	0x04, 0x12
        /*001a*/ 	.short	(.L_7 - .L_6)
	.align		4
.L_6:
        /*001c*/ 	.word	index@(_Z9vectorAddPKfS0_Pfi)
        /*0020*/ 	.word	0x00000020
.L_7:


//--------------------- .nv.compat                --------------------------
	.section	.nv.compat,"",@"SHT_CUDA_COMPAT_INFO"
	.align	4
        /*0000*/ 	.byte	0x02, 0x09, 0x00, 0x00, 0x02, 0x02, 0x01, 0x00, 0x02, 0x05, 0x05, 0x00, 0x03, 0x07, 0x01, 0x01
        /*0010*/ 	.byte	0x02, 0x03, 0x00, 0x00, 0x02, 0x06, 0x01, 0x00, 0x04, 0x0b, 0x08, 0x00, 0x09, 0x00, 0x00, 0x00
        /*0020*/ 	.byte	0x00, 0x00, 0x00, 0x00


//--------------------- .nv.info._Z9vectorAddPKfS0_Pfi --------------------------
	.section	.nv.info._Z9vectorAddPKfS0_Pfi,"",@"SHT_CUDA_INFO"
	.sectionflags	@""
	.align	4


	//----- nvinfo : EIATTR_CUDA_API_VERSION
	.align		4
        /*0000*/ 	.byte	0x04, 0x37
        /*0002*/ 	.short	(.L_9 - .L_8)
.L_8:
        /*0004*/ 	.word	0x00000082


	//----- nvinfo : EIATTR_KPARAM_INFO
	.align		4
.L_9:
        /*0008*/ 	.byte	0x04, 0x17
        /*000a*/ 	.short	(.L_11 - .L_10)
.L_10:
        /*000c*/ 	.word	0x00000000
        /*0010*/ 	.short	0x0003
        /*0012*/ 	.short	0x0018
        /*0014*/ 	.byte	0x00, 0xf0, 0x11, 0x00


	//----- nvinfo : EIATTR_KPARAM_INFO
	.align		4
.L_11:
        /*0018*/ 	.byte	0x04, 0x17
        /*001a*/ 	.short	(.L_13 - .L_12)
.L_12:
        /*001c*/ 	.word	0x00000000
        /*0020*/ 	.short	0x0002
        /*0022*/ 	.short	0x0010
        /*0024*/ 	.byte	0x00, 0xf5, 0x21, 0x00


	//----- nvinfo : EIATTR_KPARAM_INFO
	.align		4
.L_13:
        /*0028*/ 	.byte	0x04, 0x17
        /*002a*/ 	.short	(.L_15 - .L_14)
.L_14:
        /*002c*/ 	.word	0x00000000
        /*0030*/ 	.short	0x0001
        /*0032*/ 	.short	0x0008
        /*0034*/ 	.byte	0x00, 0xf5, 0x21, 0x00


	//----- nvinfo : EIATTR_KPARAM_INFO
	.align		4
.L_15:
        /*0038*/ 	.byte	0x04, 0x17
        /*003a*/ 	.short	(.L_17 - .L_16)
.L_16:
        /*003c*/ 	.word	0x00000000
        /*0040*/ 	.short	0x0000
        /*0042*/ 	.short	0x0000
        /*0044*/ 	.byte	0x00, 0xf5, 0x21, 0x00


	//----- nvinfo : EIATTR_SPARSE_MMA_MASK
	.align		4
.L_17:
        /*0048*/ 	.byte	0x03, 0x50
        /*004a*/ 	.short	0x0000


	//----- nvinfo : EIATTR_MAXREG_COUNT
	.align		4
        /*004c*/ 	.byte	0x03, 0x1b
        /*004e*/ 	.short	0x00ff


	//----- nvinfo : EIATTR_EXTERNS
	.align		4
        /*0050*/ 	.byte	0x04, 0x0f
        /*0052*/ 	.short	(.L_19 - .L_18)


	//   ....[0]....
	.align		4
.L_18:
        /*0054*/ 	.word	index@(vprintf)


	//----- nvinfo : EIATTR_MERCURY_ISA_VERSION
	.align		4
.L_19:
        /*0058*/ 	.byte	0x03, 0x5f
        /*005a*/ 	.short	0x0101


	//----- nvinfo : EIATTR_VRC_CTA_INIT_COUNT
	.align		4
        /*005c*/ 	.byte	0x02, 0x4a
	.zero		1
	.zero		1


	//----- nvinfo : EIATTR_SYSCALL_OFFSETS
	.align		4
        /*0060*/ 	.byte	0x04, 0x46
        /*0062*/ 	.short	(.L_21 - .L_20)


	//   ....[0]....
.L_20:
        /*0064*/ 	.word	0x00000200


	//   ....[1]....
        /*0068*/ 	.word	0x00000490


	//----- nvinfo : EIATTR_EXIT_INSTR_OFFSETS
	.align		4
.L_21:
        /*006c*/ 	.byte	0x04, 0x1c
        /*006e*/ 	.short	(.L_23 - .L_22)


	//   ....[0]....
.L_22:
        /*0070*/ 	.word	0x00000320


	//   ....[1]....
        /*0074*/ 	.word	0x000004a0


	//----- nvinfo : EIATTR_CRS_STACK_SIZE
	.align		4
.L_23:
        /*0078*/ 	.byte	0x04, 0x1e
        /*007a*/ 	.short	(.L_25 - .L_24)
.L_24:
        /*007c*/ 	.word	0x00000000


	//----- nvinfo : EIATTR_CBANK_PARAM_SIZE
	.align		4
.L_25:
        /*0080*/ 	.byte	0x03, 0x19
        /*0082*/ 	.short	0x001c


	//----- nvinfo : EIATTR_PARAM_CBANK
	.align		4
        /*0084*/ 	.byte	0x04, 0x0a
        /*0086*/ 	.short	(.L_27 - .L_26)
	.align		4
.L_26:
        /*0088*/ 	.word	index@(.nv.constant0._Z9vectorAddPKfS0_Pfi)
        /*008c*/ 	.short	0x0380
        /*008e*/ 	.short	0x001c


	//----- nvinfo : EIATTR_SW_WAR
	.align		4
.L_27:
        /*0090*/ 	.byte	0x04, 0x36
        /*0092*/ 	.short	(.L_29 - .L_28)
.L_28:
        /*0094*/ 	.word	0x00000008
.L_29:


//--------------------- .nv.callgraph             --------------------------
	.section	.nv.callgraph,"",@"SHT_CUDA_CALLGRAPH"
	.align	4
	.sectionentsize	8
	.align		4
        /*0000*/ 	.word	0x00000000
	.align		4
        /*0004*/ 	.word	0xffffffff
	.align		4
        /*0008*/ 	.word	index@(_Z9vectorAddPKfS0_Pfi)
	.align		4
        /*000c*/ 	.word	index@(vprintf)
	.align		4
        /*0010*/ 	.word	0x00000000
	.align		4
        /*0014*/ 	.word	0xfffffffe
	.align		4
        /*0018*/ 	.word	0x00000000
	.align		4
        /*001c*/ 	.word	0xfffffffd
	.align		4
        /*0020*/ 	.word	0x00000000
	.align		4
        /*0024*/ 	.word	0xfffffffc


//--------------------- .nv.constant4             --------------------------
	.section	.nv.constant4,"a",@progbits
	.align	8
	.align		8
.nv.constant4:
        /*0000*/ 	.dword	vprintf
	.align		8
        /*0008*/ 	.dword	$str
	.align		8
        /*0010*/ 	.dword	$str$1


//--------------------- .text._Z9vectorAddPKfS0_Pfi --------------------------
	.section	.text._Z9vectorAddPKfS0_Pfi,"ax",@progbits
	.align	128
        .global         _Z9vectorAddPKfS0_Pfi
        .type           _Z9vectorAddPKfS0_Pfi,@function
        .size           _Z9vectorAddPKfS0_Pfi,(.L_x_6 - _Z9vectorAddPKfS0_Pfi)
        .other          _Z9vectorAddPKfS0_Pfi,@"STO_CUDA_ENTRY STV_DEFAULT"
_Z9vectorAddPKfS0_Pfi:
.text._Z9vectorAddPKfS0_Pfi:
[----:B------:R-:W0:Y:S01]  /*0000*/  LDC R1, c[0x0][0x37c] ;  /* 0x0000df00ff017b82 */ /* 0x000e220000000800 */
[----:B------:R-:W1:Y:S01]  /*0010*/  S2R R18, SR_CTAID.X ;  /* 0x0000000000127919 */ /* 0x000e620000002500 */
[----:B------:R-:W2:Y:S06]  /*0020*/  LDCU UR5, c[0x0][0x2fc] ;  /* 0x00005f80ff0577ac */ /* 0x000eac0008000800 */
[----:B------:R-:W1:Y:S01]  /*0030*/  LDC R17, c[0x0][0x360] ;  /* 0x0000d800ff117b82 */ /* 0x000e620000000800 */
[----:B0-----:R-:W-:Y:S01]  /*0040*/  IADD3 R1, PT, PT, R1, -0x20, RZ ;  /* 0xffffffe001017810 */ /* 0x001fe20007ffe0ff */
[----:B------:R-:W1:Y:S01]  /*0050*/  S2R R19, SR_TID.X ;  /* 0x0000000000137919 */ /* 0x000e620000002100 */
[----:B------:R-:W0:Y:S01]  /*0060*/  LDCU UR4, c[0x0][0x2f8] ;  /* 0x00005f00ff0477ac */ /* 0x000e220008000800 */
[----:B------:R-:W-:Y:S01]  /*0070*/  BSSY.RECONVERGENT B6, `(.L_x_0) ;  /* 0x000001a000067945 */ /* 0x000fe20003800200 */
[----:B------:R-:W3:Y:S01]  /*0080*/  LDCU.64 UR36, c[0x0][0x358] ;  /* 0x00006b00ff2477ac */ /* 0x000ee20008000a00 */
[----:B0-----:R-:W-:-:S05]  /*0090*/  IADD3 R2, P1, PT, R1, UR4, RZ ;  /* 0x0000000401027c10 */ /* 0x001fca000ff3e0ff */
[----:B--2---:R-:W-:Y:S02]  /*00a0*/  IMAD.X R22, RZ, RZ, UR5, P1 ;  /* 0x00000005ff167e24 */ /* 0x004fe400088e06ff */
[----:B-1----:R-:W-:-:S05]  /*00b0*/  IMAD R16, R17, R18, R19 ;  /* 0x0000001211107224 */ /* 0x002fca00078e0213 */
[----:B------:R-:W-:-:S13]  /*00c0*/  ISETP.GT.U32.AND P0, PT, R16, 0x5, PT ;  /* 0x000000051000780c */ /* 0x000fda0003f04070 */
[----:B---3--:R-:W-:Y:S05]  /*00d0*/  @P0 BRA `(.L_x_1) ;  /* 0x00000000004c0947 */ /* 0x008fea0003800000 */
[----:B------:R-:W0:Y:S08]  /*00e0*/  LDC.64 R6, c[0x0][0x380] ;  /* 0x0000e000ff067b82 */ /* 0x000e300000000a00 */
[----:B------:R-:W1:Y:S01]  /*00f0*/  LDC.64 R12, c[0x0][0x388] ;  /* 0x0000e200ff0c7b82 */ /* 0x000e620000000a00 */
[----:B------:R-:W-:Y:S01]  /*0100*/  MOV R3, 0x0 ;  /* 0x0000000000037802 */ /* 0x000fe20000000f00 */
[----:B------:R-:W2:Y:S01]  /*0110*/  LDCU.64 UR4, c[0x4][0x8] ;  /* 0x01000100ff0477ac */ /* 0x000ea20008000a00 */
[----:B0-----:R-:W-:-:S05]  /*0120*/  IMAD.WIDE.U32 R6, R16, 0x4, R6 ;  /* 0x0000000410067825 */ /* 0x001fca00078e0006 */
[----:B------:R0:W3:Y:S01]  /*0130*/  LDG.E R0, desc[UR36][R6.64] ;  /* 0x0000002406007981 */ /* 0x0000e2000c1e1900 */
[----:B-1----:R-:W-:-:S05]  /*0140*/  IMAD.WIDE.U32 R12, R16, 0x4, R12 ;  /* 0x00000004100c7825 */ /* 0x002fca00078e000c */
[----:B------:R-:W4:Y:S01]  /*0150*/  LDG.E R10, desc[UR36][R12.64] ;  /* 0x000000240c0a7981 */ /* 0x000f22000c1e1900 */
[----:B------:R1:W1:Y:S03]  /*0160*/  LDC.64 R14, c[0x4][R3] ;  /* 0x01000000030e7b82 */ /* 0x0002660000000a00 */
[----:B------:R1:W-:Y:S01]  /*0170*/  STL.128 [R1], R16 ;  /* 0x0000001001007387 */ /* 0x0003e20000100c00 */
[----:B--2---:R-:W-:Y:S01]  /*0180*/  MOV R4, UR4 ;  /* 0x0000000400047c02 */ /* 0x004fe20008000f00 */
[----:B------:R-:W-:Y:S01]  /*0190*/  IMAD.U32 R5, RZ, RZ, UR5 ;  /* 0x00000005ff057e24 */ /* 0x000fe2000f8e00ff */
[----:B0-----:R-:W-:Y:S01]  /*01a0*/  MOV R6, R2 ;  /* 0x0000000200067202 */ /* 0x001fe20000000f00 */
[----:B------:R-:W-:Y:S01]  /*01b0*/  IMAD.MOV.U32 R7, RZ, RZ, R22 ;  /* 0x000000ffff077224 */ /* 0x000fe200078e0016 */
[----:B---3--:R-:W-:Y:S08]  /*01c0*/  F2F.F64.F32 R8, R0 ;  /* 0x0000000000087310 */ /* 0x008ff00000201800 */
[----:B----4-:R-:W0:Y:S02]  /*01d0*/  F2F.F64.F32 R10, R10 ;  /* 0x0000000a000a7310 */ /* 0x010e240000201800 */
[----:B01----:R0:W-:Y:S02]  /*01e0*/  STL.128 [R1+0x10], R8 ;  /* 0x0000100801007387 */ /* 0x0031e40000100c00 */
[----:B------:R-:W-:-:S07]  /*01f0*/  LEPC R20, `(.L_x_1) ;  /* 0x000000001014794e */ /* 0x000fce0000000000 */
[----:B0-----:R-:W-:Y:S05]  /*0200*/  CALL.ABS.NOINC R14 ;  /* 0x000000000e007343 */ /* 0x001fea0003c00000 */
.L_x_1:
[----:B------:R-:W-:Y:S05]  /*0210*/  BSYNC.RECONVERGENT B6 ;  /* 0x0000000000067941 */ /* 0x000fea0003800200 */
.L_x_0:
[----:B------:R-:W0:Y:S01]  /*0220*/  LDCU UR4, c[0x0][0x398] ;  /* 0x00007300ff0477ac */ /* 0x000e220008000800 */
[----:B------:R-:W-:Y:S01]  /*0230*/  BSSY.RECONVERGENT B0, `(.L_x_2) ;  /* 0x000000e000007945 */ /* 0x000fe20003800200 */
[C---:B------:R-:W-:Y:S02]  /*0240*/  ISETP.GT.U32.AND P1, PT, R16.reuse, 0x5, PT ;  /* 0x000000051000780c */ /* 0x040fe40003f24070 */
[----:B0-----:R-:W-:-:S13]  /*0250*/  ISETP.GE.AND P0, PT, R16, UR4, PT ;  /* 0x0000000410007c0c */ /* 0x001fda000bf06270 */
[----:B------:R-:W-:Y:S05]  /*0260*/  @P0 BRA `(.L_x_3) ;  /* 0x0000000000280947 */ /* 0x000fea0003800000 */
[----:B------:R-:W0:Y:S08]  /*0270*/  LDC.64 R4, c[0x0][0x380] ;  /* 0x0000e000ff047b82 */ /* 0x000e300000000a00 */
[----:B------:R-:W1:Y:S08]  /*0280*/  LDC.64 R6, c[0x0][0x388] ;  /* 0x0000e200ff067b82 */ /* 0x000e700000000a00 */
[----:B------:R-:W2:Y:S01]  /*0290*/  LDC.64 R8, c[0x0][0x390] ;  /* 0x0000e400ff087b82 */ /* 0x000ea20000000a00 */
[----:B0-----:R-:W-:-:S06]  /*02a0*/  IMAD.WIDE R4, R16, 0x4, R4 ;  /* 0x0000000410047825 */ /* 0x001fcc00078e0204 */
[----:B------:R-:W3:Y:S01]  /*02b0*/  LDG.E R4, desc[UR36][R4.64] ;  /* 0x0000002404047981 */ /* 0x000ee2000c1e1900 */
[----:B-1----:R-:W-:-:S06]  /*02c0*/  IMAD.WIDE R6, R16, 0x4, R6 ;  /* 0x0000000410067825 */ /* 0x002fcc00078e0206 */
[----:B------:R-:W3:Y:S01]  /*02d0*/  LDG.E R7, desc[UR36][R6.64] ;  /* 0x0000002406077981 */ /* 0x000ee2000c1e1900 */
[----:B--2---:R-:W-:-:S04]  /*02e0*/  IMAD.WIDE R8, R16, 0x4, R8 ;  /* 0x0000000410087825 */ /* 0x004fc800078e0208 */
[----:B---3--:R-:W-:-:S05]  /*02f0*/  FADD R3, R4, R7 ;  /* 0x0000000704037221 */ /* 0x008fca0000000000 */
[----:B------:R0:W-:Y:S02]  /*0300*/  STG.E desc[UR36][R8.64], R3 ;  /* 0x0000000308007986 */ /* 0x0001e4000c101924 */
.L_x_3:
[----:B------:R-:W-:Y:S05]  /*0310*/  BSYNC.RECONVERGENT B0 ;  /* 0x0000000000007941 */ /* 0x000fea0003800200 */
.L_x_2:
[----:B------:R-:W-:Y:S05]  /*0320*/  @P1 EXIT ;  /* 0x000000000000194d */ /* 0x000fea0003800000 */
[----:B------:R-:W1:Y:S08]  /*0330*/  LDC.64 R4, c[0x0][0x380] ;  /* 0x0000e000ff047b82 */ /* 0x000e700000000a00 */
[----:B------:R-:W2:Y:S08]  /*0340*/  LDC.64 R6, c[0x0][0x388] ;  /* 0x0000e200ff067b82 */ /* 0x000eb00000000a00 */
[----:B0-----:R-:W0:Y:S01]  /*0350*/  LDC.64 R8, c[0x0][0x390] ;  /* 0x0000e400ff087b82 */ /* 0x001e220000000a00 */
[----:B------:R-:W-:Y:S01]  /*0360*/  MOV R0, 0x0 ;  /* 0x0000000000007802 */ /* 0x000fe20000000f00 */
[----:B------:R-:W3:Y:S01]  /*0370*/  LDCU.64 UR4, c[0x4][0x10] ;  /* 0x01000200ff0477ac */ /* 0x000ee20008000a00 */
[----:B-1----:R-:W-:-:S04]  /*0380*/  IMAD.WIDE.U32 R4, R16, 0x4, R4 ;  /* 0x0000000410047825 */ /* 0x002fc800078e0004 */
[----:B--2---:R-:W-:-:S05]  /*0390*/  IMAD.WIDE.U32 R6, R16, 0x4, R6 ;  /* 0x0000000410067825 */ /* 0x004fca00078e0006 */
[----:B------:R1:W2:Y:S01]  /*03a0*/  LDG.E R10, desc[UR36][R6.64] ;  /* 0x00000024060a7981 */ /* 0x0002a2000c1e1900 */
[----:B0-----:R-:W-:-:S03]  /*03b0*/  IMAD.WIDE.U32 R16, R16, 0x4, R8 ;  /* 0x0000000410107825 */ /* 0x001fc600078e0008 */
[----:B------:R3:W4:Y:S04]  /*03c0*/  LDG.E R8, desc[UR36][R4.64] ;  /* 0x0000002404087981 */ /* 0x000728000c1e1900 */
[----:B------:R-:W5:Y:S01]  /*03d0*/  LDG.E R16, desc[UR36][R16.64] ;  /* 0x0000002410107981 */ /* 0x000f62000c1e1900 */
[----:B------:R0:W0:Y:S01]  /*03e0*/  LDC.64 R14, c[0x4][R0] ;  /* 0x01000000000e7b82 */ /* 0x0000220000000a00 */
[----:B-1----:R-:W-:Y:S02]  /*03f0*/  MOV R6, R2 ;  /* 0x0000000200067202 */ /* 0x002fe40000000f00 */
[----:B------:R-:W-:Y:S02]  /*0400*/  MOV R7, R22 ;  /* 0x0000001600077202 */ /* 0x000fe40000000f00 */
[----:B---3--:R-:W-:Y:S01]  /*0410*/  MOV R4, UR4 ;  /* 0x0000000400047c02 */ /* 0x008fe20008000f00 */
[----:B------:R-:W-:Y:S01]  /*0420*/  IMAD.U32 R5, RZ, RZ, UR5 ;  /* 0x00000005ff057e24 */ /* 0x000fe2000f8e00ff */
[----:B--2---:R-:W-:Y:S08]  /*0430*/  F2F.F64.F32 R10, R10 ;  /* 0x0000000a000a7310 */ /* 0x004ff00000201800 */
[----:B----4-:R-:W1:Y:S08]  /*0440*/  F2F.F64.F32 R8, R8 ;  /* 0x0000000800087310 */ /* 0x010e700000201800 */
[----:B-----5:R-:W2:Y:S01]  /*0450*/  F2F.F64.F32 R12, R16 ;  /* 0x00000010000c7310 */ /* 0x020ea20000201800 */
[----:B-1----:R1:W-:Y:S04]  /*0460*/  STL.128 [R1], R8 ;  /* 0x0000000801007387 */ /* 0x0023e80000100c00 */
[----:B0-2---:R1:W-:Y:S02]  /*0470*/  STL.64 [R1+0x10], R12 ;  /* 0x0000100c01007387 */ /* 0x0053e40000100a00 */
[----:B------:R-:W-:-:S07]  /*0480*/  LEPC R20, `(.L_x_4) ;  /* 0x000000001014794e */ /* 0x000fce0000000000 */
[----:B-1----:R-:W-:Y:S05]  /*0490*/  CALL.ABS.NOINC R14 ;  /* 0x000000000e007343 */ /* 0x002fea0003c00000 */
.L_x_4:
[----:B------:R-:W-:Y:S05]  /*04a0*/  EXIT ;  /* 0x000000000000794d */ /* 0x000fea0003800000 */
.L_x_5:
[----:B------:R-:W-:-:S00]  /*04b0*/  BRA `(.L_x_5) ;  /* 0xfffffffc00fc7947 */ /* 0x000fc0000383ffff */
[----:B------:R-:W-:-:S00]  /*04c0*/  NOP ;  /* 0x0000000000007918 */ /* 0x000fc00000000000 */
        /* <DEDUP_REMOVED lines=11> */
.L_x_6:


//--------------------- .nv.global.init           --------------------------
	.section	.nv.global.init,"aw",@progbits
.nv.global.init:
	.type		$str$1,@object
	.size		$str$1,($str - $str$1)
$str$1:
        /*0000*/ 	.byte	0x41, 0x5b, 0x69, 0x5d, 0x3a, 0x20, 0x25, 0x66, 0x20, 0x2b, 0x20, 0x42, 0x5b, 0x69, 0x5d, 0x3a
        /*0010*/ 	.byte	0x20, 0x25, 0x66, 0x20, 0x3d, 0x20, 0x43, 0x5b, 0x69, 0x5d, 0x3a, 0x20, 0x25, 0x66, 0x20, 0x0a
        /*0020*/ 	.byte	0x00
	.type		$str,@object
	.size		$str,(.L_0 - $str)
$str:
        /*0021*/ 	.byte	0x48, 0x65, 0x6c, 0x6c, 0x6f, 0x20, 0x66, 0x72, 0x6f, 0x6d, 0x20, 0x69, 0x6e, 0x73, 0x69, 0x64
        /*0031*/ 	.byte	0x65, 0x20, 0x74, 0x68, 0x65, 0x20, 0x6b, 0x65, 0x72, 0x6e, 0x72, 0x6c, 0x20, 0x62, 0x6c, 0x6f
        /*0041*/ 	.byte	0x63, 0x6b, 0x44, 0x69, 0x6d, 0x3a, 0x20, 0x25, 0x64, 0x20, 0x5b, 0x25, 0x64, 0x5d, 0x2c, 0x20
        /*0051*/ 	.byte	0x62, 0x6c, 0x6f, 0x63, 0x6b, 0x3a, 0x20, 0x5b, 0x25, 0x64, 0x5d, 0x2c, 0x20, 0x74, 0x68, 0x72
        /*0061*/ 	.byte	0x65, 0x61, 0x64, 0x3a, 0x20, 0x5b, 0x25, 0x64, 0x5d, 0x20, 0x41, 0x5b, 0x69, 0x5d, 0x3a, 0x25
        /*0071*/ 	.byte	0x66, 0x20, 0x20, 0x42, 0x5b, 0x69, 0x5d, 0x3a, 0x25, 0x66, 0x20, 0x0a, 0x00
.L_0:


//--------------------- .nv.shared.reserved.0     --------------------------
	.section	.nv.shared.reserved.0,"aw",@nobits
	.weak		__nv_reservedSMEM_offset_0_alias
	.size		__nv_reservedSMEM_offset_0_alias, 0, 64
	.other		__nv_reservedSMEM_offset_0_alias,@"STO_CUDA_RESERVED_SHARED STV_DEFAULT"
__nv_reservedSMEM_offset_0_alias:
	.zero		0
	.zero		64


//--------------------- .nv.constant0._Z9vectorAddPKfS0_Pfi --------------------------
	.section	.nv.constant0._Z9vectorAddPKfS0_Pfi,"a",@progbits
	.sectionflags	@""
	.align	4
.nv.constant0._Z9vectorAddPKfS0_Pfi:
	.zero		924


//--------------------- SYMBOLS --------------------------

	.type		.nv.reservedSmem.offset0,@object
	.size		.nv.reservedSmem.offset0,0x4
	.type		vprintf,@function
